//
// Generated by NVIDIA NVVM Compiler
//
// Compiler Build ID: CL-36424714
// Cuda compilation tools, release 13.0, V13.0.88
// Based on NVVM 20.0.0
//

.version 9.0
.target sm_100
.address_size 64

	// .globl	_Z10basic_gemmPfS_S_iii

.visible .entry _Z10basic_gemmPfS_S_iii(
	.param .u64 .ptr .align 1 _Z10basic_gemmPfS_S_iii_param_0,
	.param .u64 .ptr .align 1 _Z10basic_gemmPfS_S_iii_param_1,
	.param .u64 .ptr .align 1 _Z10basic_gemmPfS_S_iii_param_2,
	.param .u32 _Z10basic_gemmPfS_S_iii_param_3,
	.param .u32 _Z10basic_gemmPfS_S_iii_param_4,
	.param .u32 _Z10basic_gemmPfS_S_iii_param_5
)
{
	.reg .pred 	%p<13>;
	.reg .b32 	%r<41>;
	.reg .b32 	%f<68>;
	.reg .b64 	%rd<53>;

	ld.param.u64 	%rd7, [_Z10basic_gemmPfS_S_iii_param_0];
	ld.param.u64 	%rd8, [_Z10basic_gemmPfS_S_iii_param_1];
	ld.param.u64 	%rd6, [_Z10basic_gemmPfS_S_iii_param_2];
	ld.param.u32 	%r20, [_Z10basic_gemmPfS_S_iii_param_3];
	ld.param.u32 	%r18, [_Z10basic_gemmPfS_S_iii_param_4];
	ld.param.u32 	%r19, [_Z10basic_gemmPfS_S_iii_param_5];
	cvta.to.global.u64 	%rd1, %rd8;
	cvta.to.global.u64 	%rd2, %rd7;
	mov.u32 	%r21, %ctaid.y;
	mov.u32 	%r22, %ntid.y;
	mov.u32 	%r23, %tid.y;
	mad.lo.s32 	%r1, %r21, %r22, %r23;
	mov.u32 	%r24, %ctaid.x;
	mov.u32 	%r25, %ntid.x;
	mov.u32 	%r26, %tid.x;
	mad.lo.s32 	%r2, %r24, %r25, %r26;
	setp.ge.s32 	%p1, %r1, %r20;
	setp.ge.s32 	%p2, %r2, %r18;
	or.pred  	%p3, %p1, %p2;
	@%p3 bra 	$L__BB0_14;
	setp.lt.s32 	%p4, %r19, 1;
	mov.f32 	%f67, 0f00000000;
	@%p4 bra 	$L__BB0_13;
	mul.lo.s32 	%r3, %r19, %r1;
	and.b32  	%r4, %r19, 7;
	setp.lt.u32 	%p5, %r19, 8;
	mov.f32 	%f67, 0f00000000;
	mov.b32 	%r39, 0;
	@%p5 bra 	$L__BB0_5;
	and.b32  	%r39, %r19, 2147483640;
	neg.s32 	%r37, %r39;
	shl.b32 	%r7, %r18, 3;
	mul.wide.u32 	%rd9, %r3, 4;
	add.s64 	%rd10, %rd9, %rd2;
	add.s64 	%rd52, %rd10, 16;
	mov.f32 	%f67, 0f00000000;
	mul.wide.s32 	%rd13, %r18, 4;
	mov.u32 	%r36, %r2;
$L__BB0_4:
	.pragma "nounroll";
	ld.global.f32 	%f17, [%rd52+-16];
	mul.wide.s32 	%rd11, %r36, 4;
	add.s64 	%rd12, %rd1, %rd11;
	ld.global.f32 	%f18, [%rd12];
	fma.rn.f32 	%f19, %f17, %f18, %f67;
	ld.global.f32 	%f20, [%rd52+-12];
	add.s64 	%rd14, %rd12, %rd13;
	ld.global.f32 	%f21, [%rd14];
	fma.rn.f32 	%f22, %f20, %f21, %f19;
	ld.global.f32 	%f23, [%rd52+-8];
	add.s64 	%rd15, %rd14, %rd13;
	ld.global.f32 	%f24, [%rd15];
	fma.rn.f32 	%f25, %f23, %f24, %f22;
	ld.global.f32 	%f26, [%rd52+-4];
	add.s64 	%rd16, %rd15, %rd13;
	ld.global.f32 	%f27, [%rd16];
	fma.rn.f32 	%f28, %f26, %f27, %f25;
	ld.global.f32 	%f29, [%rd52];
	add.s64 	%rd17, %rd16, %rd13;
	ld.global.f32 	%f30, [%rd17];
	fma.rn.f32 	%f31, %f29, %f30, %f28;
	ld.global.f32 	%f32, [%rd52+4];
	add.s64 	%rd18, %rd17, %rd13;
	ld.global.f32 	%f33, [%rd18];
	fma.rn.f32 	%f34, %f32, %f33, %f31;
	ld.global.f32 	%f35, [%rd52+8];
	add.s64 	%rd19, %rd18, %rd13;
	ld.global.f32 	%f36, [%rd19];
	fma.rn.f32 	%f37, %f35, %f36, %f34;
	ld.global.f32 	%f38, [%rd52+12];
	add.s64 	%rd20, %rd19, %rd13;
	ld.global.f32 	%f39, [%rd20];
	fma.rn.f32 	%f67, %f38, %f39, %f37;
	add.s32 	%r37, %r37, 8;
	add.s32 	%r36, %r36, %r7;
	add.s64 	%rd52, %rd52, 32;
	setp.ne.s32 	%p6, %r37, 0;
	@%p6 bra 	$L__BB0_4;
$L__BB0_5:
	setp.eq.s32 	%p7, %r4, 0;
	@%p7 bra 	$L__BB0_13;
	and.b32  	%r13, %r19, 3;
	setp.lt.u32 	%p8, %r4, 4;
	@%p8 bra 	$L__BB0_8;
	add.s32 	%r28, %r39, %r3;
	mul.wide.u32 	%rd21, %r28, 4;
	add.s64 	%rd22, %rd2, %rd21;
	ld.global.f32 	%f41, [%rd22];
	mad.lo.s32 	%r29, %r39, %r18, %r2;
	mul.wide.s32 	%rd23, %r29, 4;
	add.s64 	%rd24, %rd1, %rd23;
	ld.global.f32 	%f42, [%rd24];
	fma.rn.f32 	%f43, %f41, %f42, %f67;
	cvt.u64.u32 	%rd25, %r3;
	cvt.u64.u32 	%rd26, %r39;
	add.s64 	%rd27, %rd26, %rd25;
	shl.b64 	%rd28, %rd27, 2;
	add.s64 	%rd29, %rd2, %rd28;
	ld.global.f32 	%f44, [%rd29+4];
	mul.wide.s32 	%rd30, %r18, 4;
	add.s64 	%rd31, %rd24, %rd30;
	ld.global.f32 	%f45, [%rd31];
	fma.rn.f32 	%f46, %f44, %f45, %f43;
	ld.global.f32 	%f47, [%rd29+8];
	add.s64 	%rd32, %rd31, %rd30;
	ld.global.f32 	%f48, [%rd32];
	fma.rn.f32 	%f49, %f47, %f48, %f46;
	ld.global.f32 	%f50, [%rd29+12];
	add.s64 	%rd33, %rd32, %rd30;
	ld.global.f32 	%f51, [%rd33];
	fma.rn.f32 	%f67, %f50, %f51, %f49;
	add.s32 	%r39, %r39, 4;
$L__BB0_8:
	setp.eq.s32 	%p9, %r13, 0;
	@%p9 bra 	$L__BB0_13;
	setp.eq.s32 	%p10, %r13, 1;
	@%p10 bra 	$L__BB0_11;
	add.s32 	%r30, %r39, %r3;
	mul.wide.u32 	%rd34, %r30, 4;
	add.s64 	%rd35, %rd2, %rd34;
	ld.global.f32 	%f53, [%rd35];
	mad.lo.s32 	%r31, %r39, %r18, %r2;
	mul.wide.s32 	%rd36, %r31, 4;
	add.s64 	%rd37, %rd1, %rd36;
	ld.global.f32 	%f54, [%rd37];
	fma.rn.f32 	%f55, %f53, %f54, %f67;
	cvt.u64.u32 	%rd38, %r3;
	cvt.u64.u32 	%rd39, %r39;
	add.s64 	%rd40, %rd39, %rd38;
	shl.b64 	%rd41, %rd40, 2;
	add.s64 	%rd42, %rd2, %rd41;
	ld.global.f32 	%f56, [%rd42+4];
	mul.wide.s32 	%rd43, %r18, 4;
	add.s64 	%rd44, %rd37, %rd43;
	ld.global.f32 	%f57, [%rd44];
	fma.rn.f32 	%f67, %f56, %f57, %f55;
	add.s32 	%r39, %r39, 2;
$L__BB0_11:
	and.b32  	%r32, %r19, 1;
	setp.eq.b32 	%p11, %r32, 1;
	not.pred 	%p12, %p11;
	@%p12 bra 	$L__BB0_13;
	add.s32 	%r33, %r39, %r3;
	mul.wide.u32 	%rd45, %r33, 4;
	add.s64 	%rd46, %rd2, %rd45;
	ld.global.f32 	%f58, [%rd46];
	mad.lo.s32 	%r34, %r39, %r18, %r2;
	mul.wide.s32 	%rd47, %r34, 4;
	add.s64 	%rd48, %rd1, %rd47;
	ld.global.f32 	%f59, [%rd48];
	fma.rn.f32 	%f67, %f58, %f59, %f67;
$L__BB0_13:
	mad.lo.s32 	%r35, %r18, %r1, %r2;
	cvta.to.global.u64 	%rd49, %rd6;
	mul.wide.s32 	%rd50, %r35, 4;
	add.s64 	%rd51, %rd49, %rd50;
	st.global.f32 	[%rd51], %f67;
$L__BB0_14:
	ret;

}


// ===== COMPILED SASS (sm_100) =====

	.target	sm_100

	.elftype	@"ET_EXEC"


//--------------------- .note.nv.tkinfo           --------------------------
	.section	.note.nv.tkinfo,"",@"SHT_NOTE"
	.sectionflags	@"SHF_NOTE_NV_TKINFO"
	.tkinfo
        /*0018*/ 	.word	0x00000002
        /*0030*/ 	.string	""
        /*0030*/ 	.string	"ptxas"
        /*0030*/ 	.string	"Cuda compilation tools, release 13.0, V13.0.88"
        /*0030*/ 	.string	"Build cuda_13.0.r13.0/compiler.36424714_0"
        /*0030*/ 	.string	"-arch sm_100 -m 64 "



//--------------------- .note.nv.cuinfo           --------------------------
	.section	.note.nv.cuinfo,"",@"SHT_NOTE"
	.sectionflags	@"SHF_NOTE_NV_CUINFO"
        /*0018*/ 	.short	0x0002
        /*001a*/ 	.short	0x0064
        /*001c*/ 	.short	0x0082
	.zero		2


//--------------------- .nv.info                  --------------------------
	.section	.nv.info,"",@"SHT_CUDA_INFO"
	.align	4


	//----- nvinfo : EIATTR_REGCOUNT
	.align		4
        /*0000*/ 	.byte	0x04, 0x2f
        /*0002*/ 	.short	(.L_1 - .L_0)
	.align		4
.L_0:
        /*0004*/ 	.word	index@(_Z10basic_gemmPfS_S_iii)
        /*0008*/ 	.word	0x00000020


	//----- nvinfo : EIATTR_FRAME_SIZE
	.align		4
.L_1:
        /*000c*/ 	.byte	0x04, 0x11
        /*000e*/ 	.short	(.L_3 - .L_2)
	.align		4
.L_2:
        /*0010*/ 	.word	index@(_Z10basic_gemmPfS_S_iii)
        /*0014*/ 	.word	0x00000000


	//----- nvinfo : EIATTR_MIN_STACK_SIZE
	.align		4
.L_3:
        /*0018*/ 	.byte	0x04, 0x12
        /*001a*/ 	.short	(.L_5 - .L_4)
	.align		4
.L_4:
        /*001c*/ 	.word	index@(_Z10basic_gemmPfS_S_iii)
        /*0020*/ 	.word	0x00000000
.L_5:


//--------------------- .nv.compat                --------------------------
	.section	.nv.compat,"",@"SHT_CUDA_COMPAT_INFO"
	.align	4
        /*0000*/ 	.byte	0x02, 0x09, 0x00, 0x00, 0x02, 0x02, 0x01, 0x00, 0x02, 0x05, 0x05, 0x00, 0x03, 0x07, 0x01, 0x01
        /*0010*/ 	.byte	0x02, 0x03, 0x00, 0x00, 0x02, 0x06, 0x01, 0x00, 0x04, 0x0b, 0x08, 0x00, 0x09, 0x00, 0x00, 0x00
        /*0020*/ 	.byte	0x00, 0x00, 0x00, 0x00


//--------------------- .nv.info._Z10basic_gemmPfS_S_iii --------------------------
	.section	.nv.info._Z10basic_gemmPfS_S_iii,"",@"SHT_CUDA_INFO"
	.sectionflags	@""
	.align	4


	//----- nvinfo : EIATTR_CUDA_API_VERSION
	.align		4
        /*0000*/ 	.byte	0x04, 0x37
        /*0002*/ 	.short	(.L_7 - .L_6)
.L_6:
        /*0004*/ 	.word	0x00000082


	//----- nvinfo : EIATTR_KPARAM_INFO
	.align		4
.L_7:
        /*0008*/ 	.byte	0x04, 0x17
        /*000a*/ 	.short	(.L_9 - .L_8)
.L_8:
        /*000c*/ 	.word	0x00000000
        /*0010*/ 	.short	0x0005
        /*0012*/ 	.short	0x0020
        /*0014*/ 	.byte	0x00, 0xf0, 0x11, 0x00


	//----- nvinfo : EIATTR_KPARAM_INFO
	.align		4
.L_9:
        /*0018*/ 	.byte	0x04, 0x17
        /*001a*/ 	.short	(.L_11 - .L_10)
.L_10:
        /*001c*/ 	.word	0x00000000
        /*0020*/ 	.short	0x0004
        /*0022*/ 	.short	0x001c
        /*0024*/ 	.byte	0x00, 0xf0, 0x11, 0x00


	//----- nvinfo : EIATTR_KPARAM_INFO
	.align		4
.L_11:
        /*0028*/ 	.byte	0x04, 0x17
        /*002a*/ 	.short	(.L_13 - .L_12)
.L_12:
        /*002c*/ 	.word	0x00000000
        /*0030*/ 	.short	0x0003
        /*0032*/ 	.short	0x0018
        /*0034*/ 	.byte	0x00, 0xf0, 0x11, 0x00


	//----- nvinfo : EIATTR_KPARAM_INFO
	.align		4
.L_13:
        /*0038*/ 	.byte	0x04, 0x17
        /*003a*/ 	.short	(.L_15 - .L_14)
.L_14:
        /*003c*/ 	.word	0x00000000
        /*0040*/ 	.short	0x0002
        /*0042*/ 	.short	0x0010
        /*0044*/ 	.byte	0x00, 0xf5, 0x21, 0x00


	//----- nvinfo : EIATTR_KPARAM_INFO
	.align		4
.L_15:
        /*0048*/ 	.byte	0x04, 0x17
        /*004a*/ 	.short	(.L_17 - .L_16)
.L_16:
        /*004c*/ 	.word	0x00000000
        /*0050*/ 	.short	0x0001
        /*0052*/ 	.short	0x0008
        /*0054*/ 	.byte	0x00, 0xf5, 0x21, 0x00


	//----- nvinfo : EIATTR_KPARAM_INFO
	.align		4
.L_17:
        /*0058*/ 	.byte	0x04, 0x17
        /*005a*/ 	.short	(.L_19 - .L_18)
.L_18:
        /*005c*/ 	.word	0x00000000
        /*0060*/ 	.short	0x0000
        /*0062*/ 	.short	0x0000
        /*0064*/ 	.byte	0x00, 0xf5, 0x21, 0x00


	//----- nvinfo : EIATTR_SPARSE_MMA_MASK
	.align		4
.L_19:
        /*0068*/ 	.byte	0x03, 0x50
        /*006a*/ 	.short	0x0000


	//----- nvinfo : EIATTR_MAXREG_COUNT
	.align		4
        /*006c*/ 	.byte	0x03, 0x1b
        /*006e*/ 	.short	0x00ff


	//----- nvinfo : EIATTR_MERCURY_ISA_VERSION
	.align		4
        /*0070*/ 	.byte	0x03, 0x5f
        /*0072*/ 	.short	0x0101


	//----- nvinfo : EIATTR_VRC_CTA_INIT_COUNT
	.align		4
        /*0074*/ 	.byte	0x02, 0x4a
	.zero		1
	.zero		1


	//----- nvinfo : EIATTR_EXIT_INSTR_OFFSETS
	.align		4
        /*0078*/ 	.byte	0x04, 0x1c
        /*007a*/ 	.short	(.L_21 - .L_20)


	//   ....[0]....
.L_20:
        /*007c*/ 	.word	0x000000c0


	//   ....[1]....
        /*0080*/ 	.word	0x000008e0


	//----- nvinfo : EIATTR_CBANK_PARAM_SIZE
	.align		4
.L_21:
        /*0084*/ 	.byte	0x03, 0x19
        /*0086*/ 	.short	0x0024


	//----- nvinfo : EIATTR_PARAM_CBANK
	.align		4
        /*0088*/ 	.byte	0x04, 0x0a
        /*008a*/ 	.short	(.L_23 - .L_22)
	.align		4
.L_22:
        /*008c*/ 	.word	index@(.nv.constant0._Z10basic_gemmPfS_S_iii)
        /*0090*/ 	.short	0x0380
        /*0092*/ 	.short	0x0024


	//----- nvinfo : EIATTR_SW_WAR
	.align		4
.L_23:
        /*0094*/ 	.byte	0x04, 0x36
        /*0096*/ 	.short	(.L_25 - .L_24)
.L_24:
        /*0098*/ 	.word	0x00000008
.L_25:


//--------------------- .nv.callgraph             --------------------------
	.section	.nv.callgraph,"",@"SHT_CUDA_CALLGRAPH"
	.align	4
	.sectionentsize	8
	.align		4
        /*0000*/ 	.word	0x00000000
	.align		4
        /*0004*/ 	.word	0xffffffff
	.align		4
        /*0008*/ 	.word	0x00000000
	.align		4
        /*000c*/ 	.word	0xfffffffe
	.align		4
        /*0010*/ 	.word	0x00000000
	.align		4
        /*0014*/ 	.word	0xfffffffd
	.align		4
        /*0018*/ 	.word	0x00000000
	.align		4
        /*001c*/ 	.word	0xfffffffc


//--------------------- .text._Z10basic_gemmPfS_S_iii --------------------------
	.section	.text._Z10basic_gemmPfS_S_iii,"ax",@progbits
	.align	128
        .global         _Z10basic_gemmPfS_S_iii
        .type           _Z10basic_gemmPfS_S_iii,@function
        .size           _Z10basic_gemmPfS_S_iii,(.L_x_5 - _Z10basic_gemmPfS_S_iii)
        .other          _Z10basic_gemmPfS_S_iii,@"STO_CUDA_ENTRY STV_DEFAULT"
_Z10basic_gemmPfS_S_iii:
.text._Z10basic_gemmPfS_S_iii:
[----:B------:R-:W-:Y:S01]  /*0000*/  LDC R1, c[0x0][0x37c] ;  /* 0x0000df00ff017b82 */ /* 0x000fe20000000800 */
[----:B------:R-:W0:Y:S07]  /*0010*/  S2R R5, SR_TID.X ;  /* 0x0000000000057919 */ /* 0x000e2e0000002100 */
[----:B------:R-:W1:Y:S01]  /*0020*/  LDC R19, c[0x0][0x364] ;  /* 0x0000d900ff137b82 */ /* 0x000e620000000800 */
[----:B------:R-:W1:Y:S07]  /*0030*/  S2R R4, SR_TID.Y ;  /* 0x0000000000047919 */ /* 0x000e6e0000002200 */
[----:B------:R-:W0:Y:S08]  /*0040*/  S2UR UR5, SR_CTAID.X ;  /* 0x00000000000579c3 */ /* 0x000e300000002500 */
[----:B------:R-:W0:Y:S08]  /*0050*/  LDC R0, c[0x0][0x360] ;  /* 0x0000d800ff007b82 */ /* 0x000e300000000800 */
[----:B------:R-:W1:Y:S08]  /*0060*/  S2UR UR4, SR_CTAID.Y ;  /* 0x00000000000479c3 */ /* 0x000e700000002600 */
[----:B------:R-:W2:Y:S01]  /*0070*/  LDC.64 R2, c[0x0][0x398] ;  /* 0x0000e600ff027b82 */ /* 0x000ea20000000a00 */
[----:B0-----:R-:W-:-:S02]  /*0080*/  IMAD R0, R0, UR5, R5 ;  /* 0x0000000500007c24 */ /* 0x001fc4000f8e0205 */
[----:B-1----:R-:W-:-:S03]  /*0090*/  IMAD R19, R19, UR4, R4 ;  /* 0x0000000413137c24 */ /* 0x002fc6000f8e0204 */
[----:B--2---:R-:W-:-:S04]  /*00a0*/  ISETP.GE.AND P0, PT, R0, R3, PT ;  /* 0x000000030000720c */ /* 0x004fc80003f06270 */
[----:B------:R-:W-:-:S13]  /*00b0*/  ISETP.GE.OR P0, PT, R19, R2, P0 ;  /* 0x000000021300720c */ /* 0x000fda0000706670 */
[----:B------:R-:W-:Y:S05]  /*00c0*/  @P0 EXIT ;  /* 0x000000000000094d */ /* 0x000fea0003800000 */
[----:B------:R-:W0:Y:S01]  /*00d0*/  LDC R2, c[0x0][0x3a0] ;  /* 0x0000e800ff027b82 */ /* 0x000e220000000800 */
[----:B------:R-:W1:Y:S01]  /*00e0*/  LDCU.64 UR4, c[0x0][0x358] ;  /* 0x00006b00ff0477ac */ /* 0x000e620008000a00 */
[----:B------:R-:W-:Y:S01]  /*00f0*/  HFMA2 R24, -RZ, RZ, 0, 0 ;  /* 0x00000000ff187431 */ /* 0x000fe200000001ff */
[----:B0-----:R-:W-:-:S13]  /*0100*/  ISETP.GE.AND P0, PT, R2, 0x1, PT ;  /* 0x000000010200780c */ /* 0x001fda0003f06270 */
[----:B-1----:R-:W-:Y:S05]  /*0110*/  @!P0 BRA `(.L_x_0) ;  /* 0x0000000400e08947 */ /* 0x002fea0003800000 */
[C---:B------:R-:W-:Y:S01]  /*0120*/  ISETP.GE.U32.AND P1, PT, R2.reuse, 0x8, PT ;  /* 0x000000080200780c */ /* 0x040fe20003f26070 */
[----:B------:R-:W-:Y:S01]  /*0130*/  IMAD R20, R19, R2, RZ ;  /* 0x0000000213147224 */ /* 0x000fe200078e02ff */
[----:B------:R-:W-:Y:S02]  /*0140*/  LOP3.LUT R27, R2, 0x7, RZ, 0xc0, !PT ;  /* 0x00000007021b7812 */ /* 0x000fe400078ec0ff */
[----:B------:R-:W-:Y:S02]  /*0150*/  MOV R24, RZ ;  /* 0x000000ff00187202 */ /* 0x000fe40000000f00 */
[----:B------:R-:W-:Y:S02]  /*0160*/  ISETP.NE.AND P0, PT, R27, RZ, PT ;  /* 0x000000ff1b00720c */ /* 0x000fe40003f05270 */
[----:B------:R-:W-:-:S05]  /*0170*/  MOV R21, RZ ;  /* 0x000000ff00157202 */ /* 0x000fca0000000f00 */
[----:B------:R-:W-:Y:S06]  /*0180*/  @!P1 BRA `(.L_x_1) ;  /* 0x0000000000c49947 */ /* 0x000fec0003800000 */
[----:B------:R-:W0:Y:S01]  /*0190*/  LDC.64 R4, c[0x0][0x380] ;  /* 0x0000e000ff047b82 */ /* 0x000e220000000a00 */
[----:B------:R-:W-:Y:S02]  /*01a0*/  LOP3.LUT R21, R2, 0x7ffffff8, RZ, 0xc0, !PT ;  /* 0x7ffffff802157812 */ /* 0x000fe400078ec0ff */
[----:B------:R-:W-:Y:S02]  /*01b0*/  MOV R24, RZ ;  /* 0x000000ff00187202 */ /* 0x000fe40000000f00 */
[----:B------:R-:W-:Y:S02]  /*01c0*/  MOV R18, R0 ;  /* 0x0000000000127202 */ /* 0x000fe40000000f00 */
[----:B------:R-:W-:Y:S01]  /*01d0*/  IADD3 R22, PT, PT, -R21, RZ, RZ ;  /* 0x000000ff15167210 */ /* 0x000fe20007ffe1ff */
[----:B0-----:R-:W-:-:S03]  /*01e0*/  IMAD.WIDE.U32 R4, R20, 0x4, R4 ;  /* 0x0000000414047825 */ /* 0x001fc600078e0004 */
[----:B------:R-:W-:-:S04]  /*01f0*/  IADD3 R6, P1, PT, R4, 0x10, RZ ;  /* 0x0000001004067810 */ /* 0x000fc80007f3e0ff */
[----:B------:R-:W-:-:S09]  /*0200*/  IADD3.X R7, PT, PT, RZ, R5, RZ, P1, !PT ;  /* 0x00000005ff077210 */ /* 0x000fd20000ffe4ff */
.L_x_2:
[----:B------:R-:W0:Y:S01]  /*0210*/  LDC.64 R16, c[0x0][0x388] ;  /* 0x0000e200ff107b82 */ /* 0x000e220000000a00 */
[----:B------:R-:W-:Y:S02]  /*0220*/  MOV R4, R6 ;  /* 0x0000000600047202 */ /* 0x000fe40000000f00 */
[----:B------:R-:W-:-:S05]  /*0230*/  MOV R5, R7 ;  /* 0x0000000700057202 */ /* 0x000fca0000000f00 */
[----:B------:R-:W2:Y:S04]  /*0240*/  LDG.E R25, desc[UR4][R4.64+-0x10] ;  /* 0xfffff00404197981 */ /* 0x000ea8000c1e1900 */
[----:B------:R-:W3:Y:S04]  /*0250*/  LDG.E R23, desc[UR4][R4.64+-0xc] ;  /* 0xfffff40404177981 */ /* 0x000ee8000c1e1900 */
[----:B------:R-:W4:Y:S04]  /*0260*/  LDG.E R29, desc[UR4][R4.64+-0x8] ;  /* 0xfffff804041d7981 */ /* 0x000f28000c1e1900 */
[----:B------:R-:W5:Y:S01]  /*0270*/  LDG.E R28, desc[UR4][R4.64+-0x4] ;  /* 0xfffffc04041c7981 */ /* 0x000f62000c1e1900 */
[----:B0-----:R-:W-:-:S05]  /*0280*/  IMAD.WIDE R16, R18, 0x4, R16 ;  /* 0x0000000412107825 */ /* 0x001fca00078e0210 */
[----:B------:R0:W2:Y:S01]  /*0290*/  LDG.E R26, desc[UR4][R16.64] ;  /* 0x00000004101a7981 */ /* 0x0000a2000c1e1900 */
[----:B------:R-:W-:-:S04]  /*02a0*/  IMAD.WIDE R14, R3, 0x4, R16 ;  /* 0x00000004030e7825 */ /* 0x000fc800078e0210 */
[C---:B------:R-:W-:Y:S02]  /*02b0*/  IMAD.WIDE R6, R3.reuse, 0x4, R14 ;  /* 0x0000000403067825 */ /* 0x040fe400078e020e */
[----:B------:R-:W3:Y:S02]  /*02c0*/  LDG.E R14, desc[UR4][R14.64] ;  /* 0x000000040e0e7981 */ /* 0x000ee4000c1e1900 */
[C---:B------:R-:W-:Y:S02]  /*02d0*/  IMAD.WIDE R10, R3.reuse, 0x4, R6 ;  /* 0x00000004030a7825 */ /* 0x040fe400078e0206 */
[----:B------:R-:W4:Y:S02]  /*02e0*/  LDG.E R6, desc[UR4][R6.64] ;  /* 0x0000000406067981 */ /* 0x000f24000c1e1900 */
[C---:B------:R-:W-:Y:S02]  /*02f0*/  IMAD.WIDE R8, R3.reuse, 0x4, R10 ;  /* 0x0000000403087825 */ /* 0x040fe400078e020a */
[----:B------:R-:W5:Y:S02]  /*0300*/  LDG.E R10, desc[UR4][R10.64] ;  /* 0x000000040a0a7981 */ /* 0x000f64000c1e1900 */
[----:B------:R-:W-:-:S02]  /*0310*/  IMAD.WIDE R12, R3, 0x4, R8 ;  /* 0x00000004030c7825 */ /* 0x000fc400078e0208 */
[----:B------:R-:W5:Y:S04]  /*0320*/  LDG.E R7, desc[UR4][R4.64] ;  /* 0x0000000404077981 */ /* 0x000f68000c1e1900 */
[----:B------:R-:W5:Y:S01]  /*0330*/  LDG.E R8, desc[UR4][R8.64] ;  /* 0x0000000408087981 */ /* 0x000f62000c1e1900 */
[----:B0-----:R-:W-:-:S03]  /*0340*/  IMAD.WIDE R16, R3, 0x4, R12 ;  /* 0x0000000403107825 */ /* 0x001fc600078e020c */
[----:B------:R-:W5:Y:S04]  /*0350*/  LDG.E R12, desc[UR4][R12.64] ;  /* 0x000000040c0c7981 */ /* 0x000f68000c1e1900 */
[----:B------:R-:W5:Y:S04]  /*0360*/  LDG.E R15, desc[UR4][R16.64] ;  /* 0x00000004100f7981 */ /* 0x000f68000c1e1900 */
[----:B------:R-:W5:Y:S04]  /*0370*/  LDG.E R9, desc[UR4][R4.64+0x4] ;  /* 0x0000040404097981 */ /* 0x000f68000c1e1900 */
[----:B------:R-:W5:Y:S01]  /*0380*/  LDG.E R11, desc[UR4][R4.64+0xc] ;  /* 0x00000c04040b7981 */ /* 0x000f62000c1e1900 */
[----:B--2---:R-:W-:Y:S01]  /*0390*/  FFMA R26, R25, R26, R24 ;  /* 0x0000001a191a7223 */ /* 0x004fe20000000018 */
[----:B------:R-:W-:-:S02]  /*03a0*/  IMAD.WIDE R24, R3, 0x4, R16 ;  /* 0x0000000403187825 */ /* 0x000fc400078e0210 */
[----:B------:R-:W2:Y:S04]  /*03b0*/  LDG.E R16, desc[UR4][R4.64+0x8] ;  /* 0x0000080404107981 */ /* 0x000ea8000c1e1900 */
[----:B------:R-:W2:Y:S01]  /*03c0*/  LDG.E R24, desc[UR4][R24.64] ;  /* 0x0000000418187981 */ /* 0x000ea2000c1e1900 */
[----:B---3--:R-:W-:Y:S01]  /*03d0*/  FFMA R14, R23, R14, R26 ;  /* 0x0000000e170e7223 */ /* 0x008fe2000000001a */
[----:B------:R-:W-:-:S03]  /*03e0*/  IADD3 R22, PT, PT, R22, 0x8, RZ ;  /* 0x0000000816167810 */ /* 0x000fc60007ffe0ff */
[----:B----4-:R-:W-:Y:S01]  /*03f0*/  FFMA R29, R29, R6, R14 ;  /* 0x000000061d1d7223 */ /* 0x010fe2000000000e */
[----:B------:R-:W-:-:S03]  /*0400*/  ISETP.NE.AND P1, PT, R22, RZ, PT ;  /* 0x000000ff1600720c */ /* 0x000fc60003f25270 */
[----:B-----5:R-:W-:Y:S01]  /*0410*/  FFMA R10, R28, R10, R29 ;  /* 0x0000000a1c0a7223 */ /* 0x020fe2000000001d */
[----:B------:R-:W-:-:S03]  /*0420*/  IADD3 R6, P2, PT, R4, 0x20, RZ ;  /* 0x0000002004067810 */ /* 0x000fc60007f5e0ff */
[----:B------:R-:W-:Y:S01]  /*0430*/  FFMA R8, R7, R8, R10 ;  /* 0x0000000807087223 */ /* 0x000fe2000000000a */
[----:B------:R-:W-:Y:S02]  /*0440*/  IADD3.X R7, PT, PT, RZ, R5, RZ, P2, !PT ;  /* 0x00000005ff077210 */ /* 0x000fe400017fe4ff */
[----:B------:R-:W-:Y:S01]  /*0450*/  LEA R18, R3, R18, 0x3 ;  /* 0x0000001203127211 */ /* 0x000fe200078e18ff */
[----:B------:R-:W-:-:S04]  /*0460*/  FFMA R9, R9, R12, R8 ;  /* 0x0000000c09097223 */ /* 0x000fc80000000008 */
[----:B--2---:R-:W-:-:S04]  /*0470*/  FFMA R16, R16, R15, R9 ;  /* 0x0000000f10107223 */ /* 0x004fc80000000009 */
[----:B------:R-:W-:Y:S01]  /*0480*/  FFMA R24, R11, R24, R16 ;  /* 0x000000180b187223 */ /* 0x000fe20000000010 */
[----:B------:R-:W-:Y:S06]  /*0490*/  @P1 BRA `(.L_x_2) ;  /* 0xfffffffc005c1947 */ /* 0x000fec000383ffff */
.L_x_1:
[----:B------:R-:W-:Y:S05]  /*04a0*/  @!P0 BRA `(.L_x_0) ;  /* 0x0000000000fc8947 */ /* 0x000fea0003800000 */
[----:B------:R-:W-:Y:S02]  /*04b0*/  ISETP.GE.U32.AND P1, PT, R27, 0x4, PT ;  /* 0x000000041b00780c */ /* 0x000fe40003f26070 */
[----:B------:R-:W-:-:S04]  /*04c0*/  LOP3.LUT R16, R2, 0x3, RZ, 0xc0, !PT ;  /* 0x0000000302107812 */ /* 0x000fc800078ec0ff */
[----:B------:R-:W-:-:S07]  /*04d0*/  ISETP.NE.AND P0, PT, R16, RZ, PT ;  /* 0x000000ff1000720c */ /* 0x000fce0003f05270 */
[----:B------:R-:W-:Y:S06]  /*04e0*/  @!P1 BRA `(.L_x_3) ;  /* 0x00000000006c9947 */ /* 0x000fec0003800000 */
[----:B------:R-:W0:Y:S01]  /*04f0*/  LDC.64 R6, c[0x0][0x388] ;  /* 0x0000e200ff067b82 */ /* 0x000e220000000a00 */
[----:B------:R-:W1:Y:S01]  /*0500*/  LDCU.64 UR6, c[0x0][0x380] ;  /* 0x00007000ff0677ac */ /* 0x000e620008000a00 */
[----:B------:R-:W-:Y:S01]  /*0510*/  IMAD R9, R21, R3, R0 ;  /* 0x0000000315097224 */ /* 0x000fe200078e0200 */
[CC--:B------:R-:W-:Y:S02]  /*0520*/  IADD3 R5, PT, PT, R20.reuse, R21.reuse, RZ ;  /* 0x0000001514057210 */ /* 0x0c0fe40007ffe0ff */
[----:B------:R-:W-:-:S03]  /*0530*/  IADD3 R10, P1, PT, R20, R21, RZ ;  /* 0x00000015140a7210 */ /* 0x000fc60007f3e0ff */
[----:B------:R-:W2:Y:S01]  /*0540*/  LDC.64 R14, c[0x0][0x380] ;  /* 0x0000e000ff0e7b82 */ /* 0x000ea20000000a00 */
[----:B0-----:R-:W-:-:S04]  /*0550*/  IMAD.WIDE R6, R9, 0x4, R6 ;  /* 0x0000000409067825 */ /* 0x001fc800078e0206 */
[----:B------:R-:W-:Y:S02]  /*0560*/  IMAD.WIDE R8, R3, 0x4, R6 ;  /* 0x0000000403087825 */ /* 0x000fe400078e0206 */
[----:B------:R-:W3:Y:S02]  /*0570*/  LDG.E R6, desc[UR4][R6.64] ;  /* 0x0000000406067981 */ /* 0x000ee4000c1e1900 */
[----:B--2---:R-:W-:Y:S01]  /*0580*/  IMAD.WIDE.U32 R14, R5, 0x4, R14 ;  /* 0x00000004050e7825 */ /* 0x004fe200078e000e */
[----:B------:R-:W-:Y:S02]  /*0590*/  IADD3.X R5, PT, PT, RZ, RZ, RZ, P1, !PT ;  /* 0x000000ffff057210 */ /* 0x000fe40000ffe4ff */
[----:B-1----:R-:W-:-:S03]  /*05a0*/  LEA R4, P1, R10, UR6, 0x2 ;  /* 0x000000060a047c11 */ /* 0x002fc6000f8210ff */
[----:B------:R-:W3:Y:S01]  /*05b0*/  LDG.E R15, desc[UR4][R14.64] ;  /* 0x000000040e0f7981 */ /* 0x000ee2000c1e1900 */
[----:B------:R-:W-:Y:S01]  /*05c0*/  LEA.HI.X R5, R10, UR7, R5, 0x2, P1 ;  /* 0x000000070a057c11 */ /* 0x000fe200088f1405 */
[C---:B------:R-:W-:Y:S02]  /*05d0*/  IMAD.WIDE R10, R3.reuse, 0x4, R8 ;  /* 0x00000004030a7825 */ /* 0x040fe400078e0208 */
[----:B------:R-:W2:Y:S04]  /*05e0*/  LDG.E R8, desc[UR4][R8.64] ;  /* 0x0000000408087981 */ /* 0x000ea8000c1e1900 */
[----:B------:R-:W2:Y:S01]  /*05f0*/  LDG.E R17, desc[UR4][R4.64+0x4] ;  /* 0x0000040404117981 */ /* 0x000ea2000c1e1900 */
[----:B------:R-:W-:-:S03]  /*0600*/  IMAD.WIDE R12, R3, 0x4, R10 ;  /* 0x00000004030c7825 */ /* 0x000fc600078e020a */
[----:B------:R-:W4:Y:S04]  /*0610*/  LDG.E R22, desc[UR4][R10.64] ;  /* 0x000000040a167981 */ /* 0x000f28000c1e1900 */
[----:B------:R-:W4:Y:S04]  /*0620*/  LDG.E R18, desc[UR4][R4.64+0x8] ;  /* 0x0000080404127981 */ /* 0x000f28000c1e1900 */
[----:B------:R-:W5:Y:S04]  /*0630*/  LDG.E R26, desc[UR4][R4.64+0xc] ;  /* 0x00000c04041a7981 */ /* 0x000f68000c1e1900 */
[----:B------:R-:W5:Y:S01]  /*0640*/  LDG.E R12, desc[UR4][R12.64] ;  /* 0x000000040c0c7981 */ /* 0x000f62000c1e1900 */
[----:B------:R-:W-:Y:S01]  /*0650*/  IADD3 R21, PT, PT, R21, 0x4, RZ ;  /* 0x0000000415157810 */ /* 0x000fe20007ffe0ff */
[----:B---3--:R-:W-:-:S04]  /*0660*/  FFMA R24, R15, R6, R24 ;  /* 0x000000060f187223 */ /* 0x008fc80000000018 */
[----:B--2---:R-:W-:-:S04]  /*0670*/  FFMA R17, R17, R8, R24 ;  /* 0x0000000811117223 */ /* 0x004fc80000000018 */
[----:B----4-:R-:W-:-:S04]  /*0680*/  FFMA R17, R18, R22, R17 ;  /* 0x0000001612117223 */ /* 0x010fc80000000011 */
[----:B-----5:R-:W-:-:S07]  /*0690*/  FFMA R24, R26, R12, R17 ;  /* 0x0000000c1a187223 */ /* 0x020fce0000000011 */
.L_x_3:
[----:B------:R-:W-:Y:S05]  /*06a0*/  @!P0 BRA `(.L_x_0) ;  /* 0x00000000007c8947 */ /* 0x000fea0003800000 */
[----:B------:R-:W-:Y:S01]  /*06b0*/  ISETP.NE.AND P1, PT, R16, 0x1, PT ;  /* 0x000000011000780c */ /* 0x000fe20003f25270 */
[----:B------:R-:W0:Y:S01]  /*06c0*/  LDC.64 R12, c[0x0][0x380] ;  /* 0x0000e000ff0c7b82 */ /* 0x000e220000000a00 */
[----:B------:R-:W-:-:S04]  /*06d0*/  LOP3.LUT R2, R2, 0x1, RZ, 0xc0, !PT ;  /* 0x0000000102027812 */ /* 0x000fc800078ec0ff */
[----:B------:R-:W-:-:S03]  /*06e0*/  ISETP.NE.U32.AND P0, PT, R2, 0x1, PT ;  /* 0x000000010200780c */ /* 0x000fc60003f05070 */
[----:B------:R-:W1:Y:S04]  /*06f0*/  LDC.64 R10, c[0x0][0x388] ;  /* 0x0000e200ff0a7b82 */ /* 0x000e680000000a00 */
[CC--:B------:R-:W-:Y:S02]  /*0700*/  @P1 IADD3 R15, PT, PT, R20.reuse, R21.reuse, RZ ;  /* 0x00000015140f1210 */ /* 0x0c0fe40007ffe0ff */
[----:B------:R-:W-:Y:S02]  /*0710*/  @P1 IADD3 R2, P2, PT, R20, R21, RZ ;  /* 0x0000001514021210 */ /* 0x000fe40007f5e0ff */
[----:B------:R-:W2:Y:S02]  /*0720*/  @P1 LDC.64 R4, c[0x0][0x380] ;  /* 0x0000e000ff041b82 */ /* 0x000ea40000000a00 */
[----:B------:R-:W-:-:S06]  /*0730*/  @P1 IADD3.X R14, PT, PT, RZ, RZ, RZ, P2, !PT ;  /* 0x000000ffff0e1210 */ /* 0x000fcc00017fe4ff */
[----:B------:R-:W3:Y:S01]  /*0740*/  LDC.64 R6, c[0x0][0x380] ;  /* 0x0000e000ff067b82 */ /* 0x000ee20000000a00 */
[----:B0-----:R-:W-:-:S04]  /*0750*/  @P1 IMAD.WIDE.U32 R12, R15, 0x4, R12 ;  /* 0x000000040f0c1825 */ /* 0x001fc800078e000c */
[C---:B------:R-:W-:Y:S01]  /*0760*/  @P1 IMAD R15, R21.reuse, R3, R0 ;  /* 0x00000003150f1224 */ /* 0x040fe200078e0200 */
[----:B------:R-:W-:Y:S01]  /*0770*/  @P1 IADD3 R21, PT, PT, R21, 0x2, RZ ;  /* 0x0000000215151810 */ /* 0x000fe20007ffe0ff */
[----:B------:R-:W4:Y:S01]  /*0780*/  @P1 LDG.E R13, desc[UR4][R12.64] ;  /* 0x000000040c0d1981 */ /* 0x000f22000c1e1900 */
[----:B------:R-:W0:Y:S01]  /*0790*/  LDC.64 R8, c[0x0][0x388] ;  /* 0x0000e200ff087b82 */ /* 0x000e220000000a00 */
[----:B-1----:R-:W-:Y:S01]  /*07a0*/  @P1 IMAD.WIDE R10, R15, 0x4, R10 ;  /* 0x000000040f0a1825 */ /* 0x002fe200078e020a */
[----:B------:R-:W-:Y:S02]  /*07b0*/  @!P0 IADD3 R17, PT, PT, R20, R21, RZ ;  /* 0x0000001514118210 */ /* 0x000fe40007ffe0ff */
[----:B--2---:R-:W-:Y:S01]  /*07c0*/  @P1 LEA R4, P2, R2, R4, 0x2 ;  /* 0x0000000402041211 */ /* 0x004fe200078410ff */
[----:B------:R-:W-:-:S03]  /*07d0*/  @!P0 IMAD R21, R21, R3, R0 ;  /* 0x0000000315158224 */ /* 0x000fc600078e0200 */
[----:B------:R-:W-:Y:S01]  /*07e0*/  @P1 LEA.HI.X R5, R2, R5, R14, 0x2, P2 ;  /* 0x0000000502051211 */ /* 0x000fe200010f140e */
[----:B------:R-:W-:Y:S01]  /*07f0*/  @P1 IMAD.WIDE R14, R3, 0x4, R10 ;  /* 0x00000004030e1825 */ /* 0x000fe200078e020a */
[----:B------:R-:W4:Y:S03]  /*0800*/  @P1 LDG.E R2, desc[UR4][R10.64] ;  /* 0x000000040a021981 */ /* 0x000f26000c1e1900 */
[----:B---3--:R-:W-:Y:S01]  /*0810*/  @!P0 IMAD.WIDE.U32 R6, R17, 0x4, R6 ;  /* 0x0000000411068825 */ /* 0x008fe200078e0006 */
[----:B------:R-:W2:Y:S04]  /*0820*/  @P1 LDG.E R5, desc[UR4][R4.64+0x4] ;  /* 0x0000040404051981 */ /* 0x000ea8000c1e1900 */
[----:B------:R-:W2:Y:S01]  /*0830*/  @P1 LDG.E R14, desc[UR4][R14.64] ;  /* 0x000000040e0e1981 */ /* 0x000ea2000c1e1900 */
[----:B0-----:R-:W-:-:S03]  /*0840*/  @!P0 IMAD.WIDE R8, R21, 0x4, R8 ;  /* 0x0000000415088825 */ /* 0x001fc600078e0208 */
[----:B------:R-:W3:Y:S04]  /*0850*/  @!P0 LDG.E R7, desc[UR4][R6.64] ;  /* 0x0000000406078981 */ /* 0x000ee8000c1e1900 */
[----:B------:R-:W3:Y:S01]  /*0860*/  @!P0 LDG.E R8, desc[UR4][R8.64] ;  /* 0x0000000408088981 */ /* 0x000ee2000c1e1900 */
[----:B----4-:R-:W-:-:S04]  /*0870*/  @P1 FFMA R2, R13, R2, R24 ;  /* 0x000000020d021223 */ /* 0x010fc80000000018 */
[----:B--2---:R-:W-:-:S04]  /*0880*/  @P1 FFMA R24, R5, R14, R2 ;  /* 0x0000000e05181223 */ /* 0x004fc80000000002 */
[----:B---3--:R-:W-:-:S07]  /*0890*/  @!P0 FFMA R24, R7, R8, R24 ;  /* 0x0000000807188223 */ /* 0x008fce0000000018 */
.L_x_0:
[----:B------:R-:W0:Y:S01]  /*08a0*/  LDC.64 R4, c[0x0][0x390] ;  /* 0x0000e400ff047b82 */ /* 0x000e220000000a00 */
[----:B------:R-:W-:-:S04]  /*08b0*/  IMAD R3, R19, R3, R0 ;  /* 0x0000000313037224 */ /* 0x000fc800078e0200 */
[----:B0-----:R-:W-:-:S05]  /*08c0*/  IMAD.WIDE R2, R3, 0x4, R4 ;  /* 0x0000000403027825 */ /* 0x001fca00078e0204 */
[----:B------:R-:W-:Y:S01]  /*08d0*/  STG.E desc[UR4][R2.64], R24 ;  /* 0x0000001802007986 */ /* 0x000fe2000c101904 */
[----:B------:R-:W-:Y:S05]  /*08e0*/  EXIT ;  /* 0x000000000000794d */ /* 0x000fea0003800000 */
.L_x_4:
[----:B------:R-:W-:-:S00]  /*08f0*/  BRA `(.L_x_4) ;  /* 0xfffffffc00fc7947 */ /* 0x000fc0000383ffff */
[----:B------:R-:W-:-:S00]  /*0900*/  NOP ;  /* 0x0000000000007918 */ /* 0x000fc00000000000 */
[----:B------:R-:W-:-:S00]  /*0910*/  NOP ;  /* 0x0000000000007918 */ /* 0x000fc00000000000 */
[----:B------:R-:W-:-:S00]  /*0920*/  NOP ;  /* 0x0000000000007918 */ /* 0x000fc00000000000 */
[----:B------:R-:W-:-:S00]  /*0930*/  NOP ;  /* 0x0000000000007918 */ /* 0x000fc00000000000 */
[----:B------:R-:W-:-:S00]  /*0940*/  NOP ;  /* 0x0000000000007918 */ /* 0x000fc00000000000 */
[----:B------:R-:W-:-:S00]  /*0950*/  NOP ;  /* 0x0000000000007918 */ /* 0x000fc00000000000 */
[----:B------:R-:W-:-:S00]  /*0960*/  NOP ;  /* 0x0000000000007918 */ /* 0x000fc00000000000 */
[----:B------:R-:W-:-:S00]  /*0970*/  NOP ;  /* 0x0000000000007918 */ /* 0x000fc00000000000 */
.L_x_5:


//--------------------- .nv.shared.reserved.0     --------------------------
	.section	.nv.shared.reserved.0,"aw",@nobits
	.weak		__nv_reservedSMEM_offset_0_alias
	.size		__nv_reservedSMEM_offset_0_alias, 0, 64
	.other		__nv_reservedSMEM_offset_0_alias,@"STO_CUDA_RESERVED_SHARED STV_DEFAULT"
__nv_reservedSMEM_offset_0_alias:
	.zero		0
	.zero		64


//--------------------- .nv.constant0._Z10basic_gemmPfS_S_iii --------------------------
	.section	.nv.constant0._Z10basic_gemmPfS_S_iii,"a",@progbits
	.sectionflags	@""
	.align	4
.nv.constant0._Z10basic_gemmPfS_S_iii:
	.zero		932


//--------------------- SYMBOLS --------------------------

	.type		.nv.reservedSmem.offset0,@object
	.size		.nv.reservedSmem.offset0,0x4
